//
// Generated by NVIDIA NVVM Compiler
//
// Compiler Build ID: CL-36424714
// Cuda compilation tools, release 13.0, V13.0.88
// Based on NVVM 20.0.0
//

.version 9.0
.target sm_100
.address_size 64

	// .globl	_Z18calculate_atan2_cuPsS_S_S_S_S_i

.visible .entry _Z18calculate_atan2_cuPsS_S_S_S_S_i(
	.param .u64 .ptr .align 1 _Z18calculate_atan2_cuPsS_S_S_S_S_i_param_0,
	.param .u64 .ptr .align 1 _Z18calculate_atan2_cuPsS_S_S_S_S_i_param_1,
	.param .u64 .ptr .align 1 _Z18calculate_atan2_cuPsS_S_S_S_S_i_param_2,
	.param .u64 .ptr .align 1 _Z18calculate_atan2_cuPsS_S_S_S_S_i_param_3,
	.param .u64 .ptr .align 1 _Z18calculate_atan2_cuPsS_S_S_S_S_i_param_4,
	.param .u64 .ptr .align 1 _Z18calculate_atan2_cuPsS_S_S_S_S_i_param_5,
	.param .u32 _Z18calculate_atan2_cuPsS_S_S_S_S_i_param_6
)
{
	.reg .pred 	%p<4>;
	.reg .b16 	%rs<11>;
	.reg .b32 	%r<11>;
	.reg .b32 	%f<25>;
	.reg .b64 	%rd<20>;
	.reg .b64 	%fd<6>;

	ld.param.u64 	%rd1, [_Z18calculate_atan2_cuPsS_S_S_S_S_i_param_0];
	ld.param.u64 	%rd2, [_Z18calculate_atan2_cuPsS_S_S_S_S_i_param_1];
	ld.param.u64 	%rd3, [_Z18calculate_atan2_cuPsS_S_S_S_S_i_param_2];
	ld.param.u64 	%rd4, [_Z18calculate_atan2_cuPsS_S_S_S_S_i_param_3];
	ld.param.u64 	%rd5, [_Z18calculate_atan2_cuPsS_S_S_S_S_i_param_4];
	ld.param.u64 	%rd6, [_Z18calculate_atan2_cuPsS_S_S_S_S_i_param_5];
	ld.param.u32 	%r2, [_Z18calculate_atan2_cuPsS_S_S_S_S_i_param_6];
	mov.u32 	%r3, %ctaid.x;
	mov.u32 	%r4, %ntid.x;
	mov.u32 	%r5, %tid.x;
	mad.lo.s32 	%r1, %r3, %r4, %r5;
	setp.ge.s32 	%p1, %r1, %r2;
	@%p1 bra 	$L__BB0_2;
	cvta.to.global.u64 	%rd7, %rd1;
	cvta.to.global.u64 	%rd8, %rd2;
	cvta.to.global.u64 	%rd9, %rd3;
	cvta.to.global.u64 	%rd10, %rd4;
	cvta.to.global.u64 	%rd11, %rd6;
	cvta.to.global.u64 	%rd12, %rd5;
	mul.wide.s32 	%rd13, %r1, 2;
	add.s64 	%rd14, %rd7, %rd13;
	ld.global.u16 	%rs1, [%rd14];
	add.s64 	%rd15, %rd8, %rd13;
	ld.global.u16 	%rs2, [%rd15];
	add.s64 	%rd16, %rd9, %rd13;
	ld.global.u16 	%rs3, [%rd16];
	add.s64 	%rd17, %rd10, %rd13;
	ld.global.u16 	%rs4, [%rd17];
	shr.s16 	%rs5, %rs1, 4;
	shr.s16 	%rs6, %rs2, 4;
	shr.s16 	%rs7, %rs3, 4;
	shr.s16 	%rs8, %rs4, 4;
	sub.s16 	%rs9, %rs5, %rs7;
	sub.s16 	%rs10, %rs6, %rs8;
	mul.wide.s16 	%r6, %rs9, %rs9;
	mul.wide.s16 	%r7, %rs10, %rs10;
	add.s32 	%r8, %r7, %r6;
	cvt.rn.f32.u32 	%f1, %r8;
	sqrt.rn.f32 	%f2, %f1;
	cvt.rzi.s32.f32 	%r9, %f2;
	add.s64 	%rd18, %rd11, %rd13;
	st.global.u16 	[%rd18], %r9;
	cvt.rn.f32.s16 	%f3, %rs10;
	neg.f32 	%f4, %f3;
	cvt.rn.f32.s16 	%f5, %rs9;
	div.rn.f32 	%f6, %f4, %f5;
	abs.f32 	%f7, %f6;
	setp.gt.f32 	%p2, %f7, 0f3F800000;
	rcp.approx.ftz.f32 	%f8, %f7;
	selp.f32 	%f9, %f8, %f7, %p2;
	mul.f32 	%f10, %f9, %f9;
	fma.rn.f32 	%f11, %f10, 0f3B2090AA, 0fBC6BE14F;
	fma.rn.f32 	%f12, %f11, %f10, 0f3D23397E;
	fma.rn.f32 	%f13, %f12, %f10, 0fBD948A7A;
	fma.rn.f32 	%f14, %f13, %f10, 0f3DD76B21;
	fma.rn.f32 	%f15, %f14, %f10, 0fBE111E88;
	fma.rn.f32 	%f16, %f15, %f10, 0f3E4CAF60;
	fma.rn.f32 	%f17, %f16, %f10, 0fBEAAAA27;
	mul.f32 	%f18, %f10, %f17;
	fma.rn.f32 	%f19, %f18, %f9, %f9;
	neg.f32 	%f20, %f19;
	fma.rn.f32 	%f21, 0f3F6EE581, 0f3FD774EB, %f20;
	selp.f32 	%f22, %f21, %f19, %p2;
	setp.num.f32 	%p3, %f7, %f7;
	copysign.f32 	%f23, %f6, %f22;
	selp.f32 	%f24, %f23, %f22, %p3;
	cvt.f64.f32 	%fd1, %f24;
	add.f64 	%fd2, %fd1, 0d400921FB54442D18;
	mul.f64 	%fd3, %fd2, 0d400DFAACD9E83E42;
	mul.f64 	%fd4, %fd3, 0d408F400000000000;
	div.rn.f64 	%fd5, %fd4, 0d401921FB54442D18;
	cvt.rzi.s32.f64 	%r10, %fd5;
	add.s64 	%rd19, %rd12, %rd13;
	st.global.u16 	[%rd19], %r10;
$L__BB0_2:
	ret;

}


// ===== COMPILED SASS (sm_100) =====

	.target	sm_100

	.elftype	@"ET_EXEC"


//--------------------- .note.nv.tkinfo           --------------------------
	.section	.note.nv.tkinfo,"",@"SHT_NOTE"
	.sectionflags	@"SHF_NOTE_NV_TKINFO"
	.tkinfo
        /*0018*/ 	.word	0x00000002
        /*0030*/ 	.string	""
        /*0030*/ 	.string	"ptxas"
        /*0030*/ 	.string	"Cuda compilation tools, release 13.0, V13.0.88"
        /*0030*/ 	.string	"Build cuda_13.0.r13.0/compiler.36424714_0"
        /*0030*/ 	.string	"-arch sm_100 -m 64 "



//--------------------- .note.nv.cuinfo           --------------------------
	.section	.note.nv.cuinfo,"",@"SHT_NOTE"
	.sectionflags	@"SHF_NOTE_NV_CUINFO"
        /*0018*/ 	.short	0x0002
        /*001a*/ 	.short	0x0064
        /*001c*/ 	.short	0x0082
	.zero		2


//--------------------- .nv.info                  --------------------------
	.section	.nv.info,"",@"SHT_CUDA_INFO"
	.align	4


	//----- nvinfo : EIATTR_REGCOUNT
	.align		4
        /*0000*/ 	.byte	0x04, 0x2f
        /*0002*/ 	.short	(.L_1 - .L_0)
	.align		4
.L_0:
        /*0004*/ 	.word	index@(_Z18calculate_atan2_cuPsS_S_S_S_S_i)
        /*0008*/ 	.word	0x00000017


	//----- nvinfo : EIATTR_FRAME_SIZE
	.align		4
.L_1:
        /*000c*/ 	.byte	0x04, 0x11
        /*000e*/ 	.short	(.L_3 - .L_2)
	.align		4
.L_2:
        /*0010*/ 	.word	index@($__internal_2_$__cuda_sm3x_div_rn_noftz_f32_slowpath)
        /*0014*/ 	.word	0x00000000


	//----- nvinfo : EIATTR_FRAME_SIZE
	.align		4
.L_3:
        /*0018*/ 	.byte	0x04, 0x11
        /*001a*/ 	.short	(.L_5 - .L_4)
	.align		4
.L_4:
        /*001c*/ 	.word	index@($__internal_1_$__cuda_sm20_sqrt_rn_f32_slowpath)
        /*0020*/ 	.word	0x00000000


	//----- nvinfo : EIATTR_FRAME_SIZE
	.align		4
.L_5:
        /*0024*/ 	.byte	0x04, 0x11
        /*0026*/ 	.short	(.L_7 - .L_6)
	.align		4
.L_6:
        /*0028*/ 	.word	index@($__internal_0_$__cuda_sm20_div_rn_f64_full)
        /*002c*/ 	.word	0x00000000


	//----- nvinfo : EIATTR_FRAME_SIZE
	.align		4
.L_7:
        /*0030*/ 	.byte	0x04, 0x11
        /*0032*/ 	.short	(.L_9 - .L_8)
	.align		4
.L_8:
        /*0034*/ 	.word	index@(_Z18calculate_atan2_cuPsS_S_S_S_S_i)
        /*0038*/ 	.word	0x00000000


	//----- nvinfo : EIATTR_MIN_STACK_SIZE
	.align		4
.L_9:
        /*003c*/ 	.byte	0x04, 0x12
        /*003e*/ 	.short	(.L_11 - .L_10)
	.align		4
.L_10:
        /*0040*/ 	.word	index@(_Z18calculate_atan2_cuPsS_S_S_S_S_i)
        /*0044*/ 	.word	0x00000000
.L_11:


//--------------------- .nv.compat                --------------------------
	.section	.nv.compat,"",@"SHT_CUDA_COMPAT_INFO"
	.align	4
        /*0000*/ 	.byte	0x02, 0x09, 0x00, 0x00, 0x02, 0x02, 0x01, 0x00, 0x02, 0x05, 0x05, 0x00, 0x03, 0x07, 0x01, 0x01
        /*0010*/ 	.byte	0x02, 0x03, 0x00, 0x00, 0x02, 0x06, 0x01, 0x00, 0x04, 0x0b, 0x08, 0x00, 0x01, 0x00, 0x00, 0x00
        /*0020*/ 	.byte	0x00, 0x00, 0x00, 0x00


//--------------------- .nv.info._Z18calculate_atan2_cuPsS_S_S_S_S_i --------------------------
	.section	.nv.info._Z18calculate_atan2_cuPsS_S_S_S_S_i,"",@"SHT_CUDA_INFO"
	.sectionflags	@""
	.align	4


	//----- nvinfo : EIATTR_CUDA_API_VERSION
	.align		4
        /*0000*/ 	.byte	0x04, 0x37
        /*0002*/ 	.short	(.L_13 - .L_12)
.L_12:
        /*0004*/ 	.word	0x00000082


	//----- nvinfo : EIATTR_KPARAM_INFO
	.align		4
.L_13:
        /*0008*/ 	.byte	0x04, 0x17
        /*000a*/ 	.short	(.L_15 - .L_14)
.L_14:
        /*000c*/ 	.word	0x00000000
        /*0010*/ 	.short	0x0006
        /*0012*/ 	.short	0x0030
        /*0014*/ 	.byte	0x00, 0xf0, 0x11, 0x00


	//----- nvinfo : EIATTR_KPARAM_INFO
	.align		4
.L_15:
        /*0018*/ 	.byte	0x04, 0x17
        /*001a*/ 	.short	(.L_17 - .L_16)
.L_16:
        /*001c*/ 	.word	0x00000000
        /*0020*/ 	.short	0x0005
        /*0022*/ 	.short	0x0028
        /*0024*/ 	.byte	0x00, 0xf5, 0x21, 0x00


	//----- nvinfo : EIATTR_KPARAM_INFO
	.align		4
.L_17:
        /*0028*/ 	.byte	0x04, 0x17
        /*002a*/ 	.short	(.L_19 - .L_18)
.L_18:
        /*002c*/ 	.word	0x00000000
        /*0030*/ 	.short	0x0004
        /*0032*/ 	.short	0x0020
        /*0034*/ 	.byte	0x00, 0xf5, 0x21, 0x00


	//----- nvinfo : EIATTR_KPARAM_INFO
	.align		4
.L_19:
        /*0038*/ 	.byte	0x04, 0x17
        /*003a*/ 	.short	(.L_21 - .L_20)
.L_20:
        /*003c*/ 	.word	0x00000000
        /*0040*/ 	.short	0x0003
        /*0042*/ 	.short	0x0018
        /*0044*/ 	.byte	0x00, 0xf5, 0x21, 0x00


	//----- nvinfo : EIATTR_KPARAM_INFO
	.align		4
.L_21:
        /*0048*/ 	.byte	0x04, 0x17
        /*004a*/ 	.short	(.L_23 - .L_22)
.L_22:
        /*004c*/ 	.word	0x00000000
        /*0050*/ 	.short	0x0002
        /*0052*/ 	.short	0x0010
        /*0054*/ 	.byte	0x00, 0xf5, 0x21, 0x00


	//----- nvinfo : EIATTR_KPARAM_INFO
	.align		4
.L_23:
        /*0058*/ 	.byte	0x04, 0x17
        /*005a*/ 	.short	(.L_25 - .L_24)
.L_24:
        /*005c*/ 	.word	0x00000000
        /*0060*/ 	.short	0x0001
        /*0062*/ 	.short	0x0008
        /*0064*/ 	.byte	0x00, 0xf5, 0x21, 0x00


	//----- nvinfo : EIATTR_KPARAM_INFO
	.align		4
.L_25:
        /*0068*/ 	.byte	0x04, 0x17
        /*006a*/ 	.short	(.L_27 - .L_26)
.L_26:
        /*006c*/ 	.word	0x00000000
        /*0070*/ 	.short	0x0000
        /*0072*/ 	.short	0x0000
        /*0074*/ 	.byte	0x00, 0xf5, 0x21, 0x00


	//----- nvinfo : EIATTR_SPARSE_MMA_MASK
	.align		4
.L_27:
        /*0078*/ 	.byte	0x03, 0x50
        /*007a*/ 	.short	0x0000


	//----- nvinfo : EIATTR_MAXREG_COUNT
	.align		4
        /*007c*/ 	.byte	0x03, 0x1b
        /*007e*/ 	.short	0x00ff


	//----- nvinfo : EIATTR_MERCURY_ISA_VERSION
	.align		4
        /*0080*/ 	.byte	0x03, 0x5f
        /*0082*/ 	.short	0x0101


	//----- nvinfo : EIATTR_VRC_CTA_INIT_COUNT
	.align		4
        /*0084*/ 	.byte	0x02, 0x4a
	.zero		1
	.zero		1


	//----- nvinfo : EIATTR_EXIT_INSTR_OFFSETS
	.align		4
        /*0088*/ 	.byte	0x04, 0x1c
        /*008a*/ 	.short	(.L_29 - .L_28)


	//   ....[0]....
.L_28:
        /*008c*/ 	.word	0x00000070


	//   ....[1]....
        /*0090*/ 	.word	0x000007c0


	//----- nvinfo : EIATTR_CRS_STACK_SIZE
	.align		4
.L_29:
        /*0094*/ 	.byte	0x04, 0x1e
        /*0096*/ 	.short	(.L_31 - .L_30)
.L_30:
        /*0098*/ 	.word	0x00000000


	//----- nvinfo : EIATTR_CBANK_PARAM_SIZE
	.align		4
.L_31:
        /*009c*/ 	.byte	0x03, 0x19
        /*009e*/ 	.short	0x0034


	//----- nvinfo : EIATTR_PARAM_CBANK
	.align		4
        /*00a0*/ 	.byte	0x04, 0x0a
        /*00a2*/ 	.short	(.L_33 - .L_32)
	.align		4
.L_32:
        /*00a4*/ 	.word	index@(.nv.constant0._Z18calculate_atan2_cuPsS_S_S_S_S_i)
        /*00a8*/ 	.short	0x0380
        /*00aa*/ 	.short	0x0034


	//----- nvinfo : EIATTR_SW_WAR
	.align		4
.L_33:
        /*00ac*/ 	.byte	0x04, 0x36
        /*00ae*/ 	.short	(.L_35 - .L_34)
.L_34:
        /*00b0*/ 	.word	0x00000008
.L_35:


//--------------------- .nv.callgraph             --------------------------
	.section	.nv.callgraph,"",@"SHT_CUDA_CALLGRAPH"
	.align	4
	.sectionentsize	8
	.align		4
        /*0000*/ 	.word	0x00000000
	.align		4
        /*0004*/ 	.word	0xffffffff
	.align		4
        /*0008*/ 	.word	0x00000000
	.align		4
        /*000c*/ 	.word	0xfffffffe
	.align		4
        /*0010*/ 	.word	0x00000000
	.align		4
        /*0014*/ 	.word	0xfffffffd
	.align		4
        /*0018*/ 	.word	0x00000000
	.align		4
        /*001c*/ 	.word	0xfffffffc


//--------------------- .text._Z18calculate_atan2_cuPsS_S_S_S_S_i --------------------------
	.section	.text._Z18calculate_atan2_cuPsS_S_S_S_S_i,"ax",@progbits
	.align	128
        .global         _Z18calculate_atan2_cuPsS_S_S_S_S_i
        .type           _Z18calculate_atan2_cuPsS_S_S_S_S_i,@function
        .size           _Z18calculate_atan2_cuPsS_S_S_S_S_i,(.L_x_26 - _Z18calculate_atan2_cuPsS_S_S_S_S_i)
        .other          _Z18calculate_atan2_cuPsS_S_S_S_S_i,@"STO_CUDA_ENTRY STV_DEFAULT"
_Z18calculate_atan2_cuPsS_S_S_S_S_i:
.text._Z18calculate_atan2_cuPsS_S_S_S_S_i:
[----:B------:R-:W-:Y:S01]  /*0000*/  LDC R1, c[0x0][0x37c] ;  /* 0x0000df00ff017b82 */ /* 0x000fe20000000800 */
[----:B------:R-:W0:Y:S07]  /*0010*/  S2R R3, SR_TID.X ;  /* 0x0000000000037919 */ /* 0x000e2e0000002100 */
[----:B------:R-:W0:Y:S01]  /*0020*/  S2UR UR4, SR_CTAID.X ;  /* 0x00000000000479c3 */ /* 0x000e220000002500 */
[----:B------:R-:W1:Y:S07]  /*0030*/  LDCU UR5, c[0x0][0x3b0] ;  /* 0x00007600ff0577ac */ /* 0x000e6e0008000800 */
[----:B------:R-:W0:Y:S02]  /*0040*/  LDC R4, c[0x0][0x360] ;  /* 0x0000d800ff047b82 */ /* 0x000e240000000800 */
[----:B0-----:R-:W-:-:S05]  /*0050*/  IMAD R4, R4, UR4, R3 ;  /* 0x0000000404047c24 */ /* 0x001fca000f8e0203 */
[----:B-1----:R-:W-:-:S13]  /*0060*/  ISETP.GE.AND P0, PT, R4, UR5, PT ;  /* 0x0000000504007c0c */ /* 0x002fda000bf06270 */
[----:B------:R-:W-:Y:S05]  /*0070*/  @P0 EXIT ;  /* 0x000000000000094d */ /* 0x000fea0003800000 */
[----:B------:R-:W0:Y:S01]  /*0080*/  LDC.64 R8, c[0x0][0x390] ;  /* 0x0000e400ff087b82 */ /* 0x000e220000000a00 */
[----:B------:R-:W1:Y:S07]  /*0090*/  LDCU.64 UR4, c[0x0][0x358] ;  /* 0x00006b00ff0477ac */ /* 0x000e6e0008000a00 */
[----:B------:R-:W2:Y:S08]  /*00a0*/  LDC.64 R10, c[0x0][0x398] ;  /* 0x0000e600ff0a7b82 */ /* 0x000eb00000000a00 */
[----:B------:R-:W3:Y:S08]  /*00b0*/  LDC.64 R2, c[0x0][0x380] ;  /* 0x0000e000ff027b82 */ /* 0x000ef00000000a00 */
[----:B------:R-:W4:Y:S01]  /*00c0*/  LDC.64 R6, c[0x0][0x388] ;  /* 0x0000e200ff067b82 */ /* 0x000f220000000a00 */
[----:B0-----:R-:W-:-:S06]  /*00d0*/  IMAD.WIDE R8, R4, 0x2, R8 ;  /* 0x0000000204087825 */ /* 0x001fcc00078e0208 */
[----:B-1----:R-:W5:Y:S01]  /*00e0*/  LDG.E.U16 R8, desc[UR4][R8.64] ;  /* 0x0000000408087981 */ /* 0x002f62000c1e1500 */
[----:B--2---:R-:W-:-:S06]  /*00f0*/  IMAD.WIDE R10, R4, 0x2, R10 ;  /* 0x00000002040a7825 */ /* 0x004fcc00078e020a */
[----:B------:R-:W2:Y:S01]  /*0100*/  LDG.E.U16 R10, desc[UR4][R10.64] ;  /* 0x000000040a0a7981 */ /* 0x000ea2000c1e1500 */
[----:B---3--:R-:W-:-:S06]  /*0110*/  IMAD.WIDE R2, R4, 0x2, R2 ;  /* 0x0000000204027825 */ /* 0x008fcc00078e0202 */
[----:B------:R-:W3:Y:S01]  /*0120*/  LDG.E.U16 R2, desc[UR4][R2.64] ;  /* 0x0000000402027981 */ /* 0x000ee2000c1e1500 */
[----:B----4-:R-:W-:-:S06]  /*0130*/  IMAD.WIDE R6, R4, 0x2, R6 ;  /* 0x0000000204067825 */ /* 0x010fcc00078e0206 */
[----:B------:R-:W4:Y:S01]  /*0140*/  LDG.E.U16 R6, desc[UR4][R6.64] ;  /* 0x0000000406067981 */ /* 0x000f22000c1e1500 */
[----:B------:R-:W-:Y:S01]  /*0150*/  BSSY.RECONVERGENT B0, `(.L_x_0) ;  /* 0x000001d000007945 */ /* 0x000fe20003800200 */
[----:B-----5:R-:W-:-:S04]  /*0160*/  PRMT R0, R8, 0x9910, RZ ;  /* 0x0000991008007816 */ /* 0x020fc800000000ff */
[----:B------:R-:W-:Y:S02]  /*0170*/  SHF.R.S32.HI R0, RZ, 0x4, R0 ;  /* 0x00000004ff007819 */ /* 0x000fe40000011400 */
[----:B--2---:R-:W-:-:S03]  /*0180*/  PRMT R5, R10, 0x9910, RZ ;  /* 0x000099100a057816 */ /* 0x004fc600000000ff */
[----:B------:R-:W-:Y:S01]  /*0190*/  IMAD.MOV R0, RZ, RZ, -R0 ;  /* 0x000000ffff007224 */ /* 0x000fe200078e0a00 */
[----:B------:R-:W-:-:S04]  /*01a0*/  SHF.R.S32.HI R5, RZ, 0x4, R5 ;  /* 0x00000004ff057819 */ /* 0x000fc80000011405 */
[----:B------:R-:W-:Y:S01]  /*01b0*/  PRMT R0, R0, 0x7710, RZ ;  /* 0x0000771000007816 */ /* 0x000fe200000000ff */
[----:B------:R-:W-:Y:S01]  /*01c0*/  IMAD.MOV R5, RZ, RZ, -R5 ;  /* 0x000000ffff057224 */ /* 0x000fe200078e0a05 */
[----:B---3--:R-:W-:-:S04]  /*01d0*/  PRMT R3, R2, 0x9910, RZ ;  /* 0x0000991002037816 */ /* 0x008fc800000000ff */
[----:B------:R-:W-:Y:S02]  /*01e0*/  PRMT R5, R5, 0x7710, RZ ;  /* 0x0000771005057816 */ /* 0x000fe400000000ff */
[----:B----4-:R-:W-:Y:S02]  /*01f0*/  PRMT R2, R6, 0x9910, RZ ;  /* 0x0000991006027816 */ /* 0x010fe400000000ff */
[----:B------:R-:W-:Y:S02]  /*0200*/  LEA.HI.SX32 R3, R3, R0, 0x1c ;  /* 0x0000000003037211 */ /* 0x000fe400078fe2ff */
[----:B------:R-:W-:Y:S02]  /*0210*/  LEA.HI.SX32 R2, R2, R5, 0x1c ;  /* 0x0000000502027211 */ /* 0x000fe400078fe2ff */
[----:B------:R-:W-:Y:S02]  /*0220*/  PRMT R0, R3, 0x9910, RZ ;  /* 0x0000991003007816 */ /* 0x000fe400000000ff */
[----:B------:R-:W-:-:S03]  /*0230*/  PRMT R5, R2, 0x9910, RZ ;  /* 0x0000991002057816 */ /* 0x000fc600000000ff */
[----:B------:R-:W-:-:S04]  /*0240*/  IMAD R0, R0, R0, RZ ;  /* 0x0000000000007224 */ /* 0x000fc800078e02ff */
[----:B------:R-:W-:-:S05]  /*0250*/  IMAD R0, R5, R5, R0 ;  /* 0x0000000505007224 */ /* 0x000fca00078e0200 */
[----:B------:R-:W-:-:S05]  /*0260*/  I2FP.F32.U32 R0, R0 ;  /* 0x0000000000007245 */ /* 0x000fca0000201000 */
[----:B------:R-:W-:Y:S01]  /*0270*/  VIADD R6, R0, 0xf3000000 ;  /* 0xf300000000067836 */ /* 0x000fe20000000000 */
[----:B------:R0:W1:Y:S04]  /*0280*/  MUFU.RSQ R5, R0 ;  /* 0x0000000000057308 */ /* 0x0000680000001400 */
[----:B------:R-:W-:-:S13]  /*0290*/  ISETP.GT.U32.AND P0, PT, R6, 0x727fffff, PT ;  /* 0x727fffff0600780c */ /* 0x000fda0003f04070 */
[----:B01----:R-:W-:Y:S05]  /*02a0*/  @!P0 BRA `(.L_x_1) ;  /* 0x00000000000c8947 */ /* 0x003fea0003800000 */
[----:B------:R-:W-:-:S07]  /*02b0*/  MOV R10, 0x2d0 ;  /* 0x000002d0000a7802 */ /* 0x000fce0000000f00 */
[----:B------:R-:W-:Y:S05]  /*02c0*/  CALL.REL.NOINC `($__internal_1_$__cuda_sm20_sqrt_rn_f32_slowpath) ;  /* 0x0000000800847944 */ /* 0x000fea0003c00000 */
[----:B------:R-:W-:Y:S05]  /*02d0*/  BRA `(.L_x_2) ;  /* 0x0000000000107947 */ /* 0x000fea0003800000 */
.L_x_1:
[----:B------:R-:W-:Y:S01]  /*02e0*/  FMUL.FTZ R7, R0, R5 ;  /* 0x0000000500077220 */ /* 0x000fe20000410000 */
[----:B------:R-:W-:-:S03]  /*02f0*/  FMUL.FTZ R5, R5, 0.5 ;  /* 0x3f00000005057820 */ /* 0x000fc60000410000 */
[----:B------:R-:W-:-:S04]  /*0300*/  FFMA R0, -R7, R7, R0 ;  /* 0x0000000707007223 */ /* 0x000fc80000000100 */
[----:B------:R-:W-:-:S07]  /*0310*/  FFMA R5, R0, R5, R7 ;  /* 0x0000000500057223 */ /* 0x000fce0000000007 */
.L_x_2:
[----:B------:R-:W-:Y:S05]  /*0320*/  BSYNC.RECONVERGENT B0 ;  /* 0x0000000000007941 */ /* 0x000fea0003800200 */
.L_x_0:
[----:B------:R-:W0:Y:S01]  /*0330*/  LDC.64 R6, c[0x0][0x3a8] ;  /* 0x0000ea00ff067b82 */ /* 0x000e220000000a00 */
[----:B------:R-:W1:Y:S01]  /*0340*/  I2F.S16 R9, R3 ;  /* 0x0000000300097306 */ /* 0x000e620000101400 */
[----:B------:R-:W-:Y:S07]  /*0350*/  BSSY.RECONVERGENT B0, `(.L_x_3) ;  /* 0x0000011000007945 */ /* 0x000fee0003800200 */
[----:B------:R-:W2:Y:S08]  /*0360*/  F2I.TRUNC.NTZ R5, R5 ;  /* 0x0000000500057305 */ /* 0x000eb0000020f100 */
[----:B-1----:R-:W1:Y:S01]  /*0370*/  MUFU.RCP R8, R9 ;  /* 0x0000000900087308 */ /* 0x002e620000001000 */
[----:B0-----:R-:W-:-:S07]  /*0380*/  IMAD.WIDE R6, R4, 0x2, R6 ;  /* 0x0000000204067825 */ /* 0x001fce00078e0206 */
[----:B------:R-:W0:Y:S01]  /*0390*/  I2F.S16 R0, R2 ;  /* 0x0000000200007306 */ /* 0x000e220000101400 */
[----:B--2---:R2:W-:Y:S01]  /*03a0*/  STG.E.U16 desc[UR4][R6.64], R5 ;  /* 0x0000000506007986 */ /* 0x0045e2000c101504 */
[----:B-1----:R-:W-:-:S04]  /*03b0*/  FFMA R11, -R9, R8, 1 ;  /* 0x3f800000090b7423 */ /* 0x002fc80000000108 */
[----:B------:R-:W-:Y:S02]  /*03c0*/  FFMA R11, R8, R11, R8 ;  /* 0x0000000b080b7223 */ /* 0x000fe40000000008 */
[----:B0-----:R-:W0:Y:S02]  /*03d0*/  FCHK P0, -R0, R9 ;  /* 0x0000000900007302 */ /* 0x001e240000000100 */
[----:B------:R-:W-:-:S04]  /*03e0*/  FFMA R8, -R0, R11, RZ ;  /* 0x0000000b00087223 */ /* 0x000fc800000001ff */
[----:B------:R-:W-:-:S04]  /*03f0*/  FFMA R3, -R9, R8, -R0 ;  /* 0x0000000809037223 */ /* 0x000fc80000000900 */
[----:B------:R-:W-:Y:S01]  /*0400*/  FFMA R8, R11, R3, R8 ;  /* 0x000000030b087223 */ /* 0x000fe20000000008 */
[----:B0-2---:R-:W-:Y:S06]  /*0410*/  @!P0 BRA `(.L_x_4) ;  /* 0x0000000000108947 */ /* 0x005fec0003800000 */
[----:B------:R-:W-:Y:S01]  /*0420*/  FADD R3, -R0, -RZ ;  /* 0x800000ff00037221 */ /* 0x000fe20000000100 */
[----:B------:R-:W-:-:S07]  /*0430*/  MOV R2, 0x450 ;  /* 0x0000045000027802 */ /* 0x000fce0000000f00 */
[----:B------:R-:W-:Y:S05]  /*0440*/  CALL.REL.NOINC `($__internal_2_$__cuda_sm3x_div_rn_noftz_f32_slowpath) ;  /* 0x00000008007c7944 */ /* 0x000fea0003c00000 */
[----:B------:R-:W-:-:S07]  /*0450*/  IMAD.MOV.U32 R8, RZ, RZ, R0 ;  /* 0x000000ffff087224 */ /* 0x000fce00078e0000 */
.L_x_4:
[----:B------:R-:W-:Y:S05]  /*0460*/  BSYNC.RECONVERGENT B0 ;  /* 0x0000000000007941 */ /* 0x000fea0003800200 */
.L_x_3:
[----:B------:R-:W0:Y:S01]  /*0470*/  MUFU.RCP R3, |R8| ;  /* 0x4000000800037308 */ /* 0x000e220000001000 */
[----:B------:R-:W-:Y:S01]  /*0480*/  FSETP.GT.AND P0, PT, |R8|, 1, PT ;  /* 0x3f8000000800780b */ /* 0x000fe20003f04200 */
[----:B------:R-:W-:Y:S01]  /*0490*/  IMAD.MOV.U32 R5, RZ, RZ, 0x3b2090aa ;  /* 0x3b2090aaff057424 */ /* 0x000fe200078e00ff */
[----:B------:R-:W-:Y:S01]  /*04a0*/  UMOV UR6, 0x54442d18 ;  /* 0x54442d1800067882 */ /* 0x000fe20000000000 */
[----:B------:R-:W-:Y:S01]  /*04b0*/  IMAD.MOV.U32 R2, RZ, RZ, 0x3f6ee581 ;  /* 0x3f6ee581ff027424 */ /* 0x000fe200078e00ff */
[----:B------:R-:W-:Y:S01]  /*04c0*/  UMOV UR7, 0x400921fb ;  /* 0x400921fb00077882 */ /* 0x000fe20000000000 */
[----:B------:R-:W-:Y:S02]  /*04d0*/  BSSY.RECONVERGENT B0, `(.L_x_5) ;  /* 0x000002a000007945 */ /* 0x000fe40003800200 */
[----:B------:R-:W1:Y:S01]  /*04e0*/  MUFU.RCP64H R9, 6.283184051513671875 ;  /* 0x401921fb00097908 */ /* 0x000e620000001800 */
[----:B0-----:R-:W-:-:S05]  /*04f0*/  FSEL R3, R3, |R8|, P0 ;  /* 0x4000000803037208 */ /* 0x001fca0000000000 */
[----:B------:R-:W-:-:S04]  /*0500*/  FMUL R0, R3, R3 ;  /* 0x0000000303007220 */ /* 0x000fc80000400000 */
[----:B------:R-:W-:-:S04]  /*0510*/  FFMA R5, R0, R5, -0.014396979473531246185 ;  /* 0xbc6be14f00057423 */ /* 0x000fc80000000005 */
[----:B------:R-:W-:-:S04]  /*0520*/  FFMA R5, R0, R5, 0.039849750697612762451 ;  /* 0x3d23397e00057423 */ /* 0x000fc80000000005 */
[----:B------:R-:W-:-:S04]  /*0530*/  FFMA R5, R0, R5, -0.072529748082160949707 ;  /* 0xbd948a7a00057423 */ /* 0x000fc80000000005 */
[----:B------:R-:W-:-:S04]  /*0540*/  FFMA R5, R0, R5, 0.10518480092287063599 ;  /* 0x3dd76b2100057423 */ /* 0x000fc80000000005 */
[----:B------:R-:W-:-:S04]  /*0550*/  FFMA R5, R0, R5, -0.14171802997589111328 ;  /* 0xbe111e8800057423 */ /* 0x000fc80000000005 */
[----:B------:R-:W-:-:S04]  /*0560*/  FFMA R5, R0, R5, 0.19988775253295898438 ;  /* 0x3e4caf6000057423 */ /* 0x000fc80000000005 */
[----:B------:R-:W-:-:S04]  /*0570*/  FFMA R5, R0, R5, -0.33332940936088562012 ;  /* 0xbeaaaa2700057423 */ /* 0x000fc80000000005 */
[----:B------:R-:W-:-:S04]  /*0580*/  FMUL R0, R0, R5 ;  /* 0x0000000500007220 */ /* 0x000fc80000400000 */
[----:B------:R-:W-:Y:S01]  /*0590*/  FFMA R5, R3, R0, R3 ;  /* 0x0000000003057223 */ /* 0x000fe20000000003 */
[----:B------:R-:W-:-:S03]  /*05a0*/  IMAD.MOV.U32 R3, RZ, RZ, 0x401921fb ;  /* 0x401921fbff037424 */ /* 0x000fc600078e00ff */
[----:B------:R-:W-:Y:S01]  /*05b0*/  @P0 FFMA R5, R2, 1.6832555532455444336, -R5 ;  /* 0x3fd774eb02050823 */ /* 0x000fe20000000805 */
[----:B------:R-:W-:Y:S01]  /*05c0*/  FSETP.NAN.AND P0, PT, |R8|, |R8|, PT ;  /* 0x400000080800720b */ /* 0x000fe20003f08200 */
[----:B------:R-:W-:-:S03]  /*05d0*/  IMAD.MOV.U32 R2, RZ, RZ, 0x54442d18 ;  /* 0x54442d18ff027424 */ /* 0x000fc600078e00ff */
[----:B------:R-:W-:-:S04]  /*05e0*/  LOP3.LUT R8, R5, 0x80000000, R8, 0xb8, !PT ;  /* 0x8000000005087812 */ /* 0x000fc800078eb808 */
[----:B------:R-:W-:Y:S01]  /*05f0*/  FSEL R5, R8, R5, !P0 ;  /* 0x0000000508057208 */ /* 0x000fe20004000000 */
[----:B------:R-:W-:-:S03]  /*0600*/  IMAD.MOV.U32 R8, RZ, RZ, 0x1 ;  /* 0x00000001ff087424 */ /* 0x000fc600078e00ff */
[----:B------:R-:W0:Y:S03]  /*0610*/  F2F.F64.F32 R6, R5 ;  /* 0x0000000500067310 */ /* 0x000e260000201800 */
[----:B-1----:R-:W-:-:S08]  /*0620*/  DFMA R10, R8, -R2, 1 ;  /* 0x3ff00000080a742b */ /* 0x002fd00000000802 */
[----:B------:R-:W-:Y:S02]  /*0630*/  DFMA R10, R10, R10, R10 ;  /* 0x0000000a0a0a722b */ /* 0x000fe4000000000a */
[----:B0-----:R-:W-:Y:S01]  /*0640*/  DADD R6, R6, UR6 ;  /* 0x0000000606067e29 */ /* 0x001fe20008000000 */
[----:B------:R-:W-:Y:S01]  /*0650*/  UMOV UR6, 0xd9e83e42 ;  /* 0xd9e83e4200067882 */ /* 0x000fe20000000000 */
[----:B------:R-:W-:-:S04]  /*0660*/  UMOV UR7, 0x400dfaac ;  /* 0x400dfaac00077882 */ /* 0x000fc80000000000 */
[----:B------:R-:W-:Y:S02]  /*0670*/  DFMA R10, R8, R10, R8 ;  /* 0x0000000a080a722b */ /* 0x000fe40000000008 */
[----:B------:R-:W-:-:S06]  /*0680*/  DMUL R6, R6, UR6 ;  /* 0x0000000606067c28 */ /* 0x000fcc0008000000 */
[----:B------:R-:W-:Y:S02]  /*0690*/  DFMA R8, R10, -R2, 1 ;  /* 0x3ff000000a08742b */ /* 0x000fe40000000802 */
[----:B------:R-:W-:-:S06]  /*06a0*/  DMUL R12, R6, 1000 ;  /* 0x408f4000060c7828 */ /* 0x000fcc0000000000 */
[----:B------:R-:W-:-:S04]  /*06b0*/  DFMA R8, R10, R8, R10 ;  /* 0x000000080a08722b */ /* 0x000fc8000000000a */
[----:B------:R-:W-:-:S04]  /*06c0*/  FSETP.GEU.AND P1, PT, |R13|, 6.5827683646048100446e-37, PT ;  /* 0x036000000d00780b */ /* 0x000fc80003f2e200 */
[----:B------:R-:W-:-:S08]  /*06d0*/  DMUL R6, R12, R8 ;  /* 0x000000080c067228 */ /* 0x000fd00000000000 */
[----:B------:R-:W-:-:S08]  /*06e0*/  DFMA R2, R6, -R2, R12 ;  /* 0x800000020602722b */ /* 0x000fd0000000000c */
[----:B------:R-:W-:-:S10]  /*06f0*/  DFMA R2, R8, R2, R6 ;  /* 0x000000020802722b */ /* 0x000fd40000000006 */
[----:B------:R-:W-:-:S05]  /*0700*/  FFMA R0, RZ, 2.3926990032196044922, R3 ;  /* 0x401921fbff007823 */ /* 0x000fca0000000003 */
[----:B------:R-:W-:-:S13]  /*0710*/  FSETP.GT.AND P0, PT, |R0|, 1.469367938527859385e-39, PT ;  /* 0x001000000000780b */ /* 0x000fda0003f04200 */
[----:B------:R-:W-:Y:S05]  /*0720*/  @P0 BRA P1, `(.L_x_6) ;  /* 0x0000000000100947 */ /* 0x000fea0000800000 */
[----:B------:R-:W-:-:S07]  /*0730*/  MOV R0, 0x750 ;  /* 0x0000075000007802 */ /* 0x000fce0000000f00 */
[----:B------:R-:W-:Y:S05]  /*0740*/  CALL.REL.NOINC `($__internal_0_$__cuda_sm20_div_rn_f64_full) ;  /* 0x0000000000207944 */ /* 0x000fea0003c00000 */
[----:B------:R-:W-:Y:S02]  /*0750*/  IMAD.MOV.U32 R2, RZ, RZ, R12 ;  /* 0x000000ffff027224 */ /* 0x000fe400078e000c */
[----:B------:R-:W-:-:S07]  /*0760*/  IMAD.MOV.U32 R3, RZ, RZ, R13 ;  /* 0x000000ffff037224 */ /* 0x000fce00078e000d */
.L_x_6:
[----:B------:R-:W-:Y:S05]  /*0770*/  BSYNC.RECONVERGENT B0 ;  /* 0x0000000000007941 */ /* 0x000fea0003800200 */
.L_x_5:
[----:B------:R-:W0:Y:S01]  /*0780*/  LDC.64 R6, c[0x0][0x3a0] ;  /* 0x0000e800ff067b82 */ /* 0x000e220000000a00 */
[----:B------:R-:W1:Y:S01]  /*0790*/  F2I.F64.TRUNC R3, R2 ;  /* 0x0000000200037311 */ /* 0x000e62000030d100 */
[----:B0-----:R-:W-:-:S05]  /*07a0*/  IMAD.WIDE R4, R4, 0x2, R6 ;  /* 0x0000000204047825 */ /* 0x001fca00078e0206 */
[----:B-1----:R-:W-:Y:S01]  /*07b0*/  STG.E.U16 desc[UR4][R4.64], R3 ;  /* 0x0000000304007986 */ /* 0x002fe2000c101504 */
[----:B------:R-:W-:Y:S05]  /*07c0*/  EXIT ;  /* 0x000000000000794d */ /* 0x000fea0003800000 */
        .weak           $__internal_0_$__cuda_sm20_div_rn_f64_full
        .type           $__internal_0_$__cuda_sm20_div_rn_f64_full,@function
        .size           $__internal_0_$__cuda_sm20_div_rn_f64_full,($__internal_1_$__cuda_sm20_sqrt_rn_f32_slowpath - $__internal_0_$__cuda_sm20_div_rn_f64_full)
$__internal_0_$__cuda_sm20_div_rn_f64_full:
[----:B------:R-:W-:Y:S01]  /*07d0*/  MOV R3, 0x3ff921fb ;  /* 0x3ff921fb00037802 */ /* 0x000fe20000000f00 */
[----:B------:R-:W-:Y:S01]  /*07e0*/  IMAD.MOV.U32 R2, RZ, RZ, 0x54442d18 ;  /* 0x54442d18ff027424 */ /* 0x000fe200078e00ff */
[----:B------:R-:W-:Y:S01]  /*07f0*/  BSSY.RECONVERGENT B1, `(.L_x_7) ;  /* 0x000004b000017945 */ /* 0x000fe20003800200 */
[----:B------:R-:W-:Y:S01]  /*0800*/  IMAD.MOV.U32 R8, RZ, RZ, 0x1 ;  /* 0x00000001ff087424 */ /* 0x000fe200078e00ff */
[----:B------:R-:W0:Y:S01]  /*0810*/  MUFU.RCP64H R9, R3 ;  /* 0x0000000300097308 */ /* 0x000e220000001800 */
[----:B------:R-:W-:Y:S02]  /*0820*/  IMAD.MOV.U32 R7, RZ, RZ, R13 ;  /* 0x000000ffff077224 */ /* 0x000fe400078e000d */
[----:B------:R-:W-:Y:S02]  /*0830*/  IMAD.MOV.U32 R13, RZ, RZ, 0x1ca00000 ;  /* 0x1ca00000ff0d7424 */ /* 0x000fe400078e00ff */
[----:B------:R-:W-:Y:S01]  /*0840*/  IMAD.MOV.U32 R6, RZ, RZ, R12 ;  /* 0x000000ffff067224 */ /* 0x000fe200078e000c */
[C---:B------:R-:W-:Y:S01]  /*0850*/  FSETP.GEU.AND P1, PT, |R7|.reuse, 1.469367938527859385e-39, PT ;  /* 0x001000000700780b */ /* 0x040fe20003f2e200 */
[----:B------:R-:W-:Y:S01]  /*0860*/  IMAD.MOV.U32 R19, RZ, RZ, 0x40100000 ;  /* 0x40100000ff137424 */ /* 0x000fe200078e00ff */
[----:B------:R-:W-:-:S04]  /*0870*/  LOP3.LUT R5, R7, 0x7ff00000, RZ, 0xc0, !PT ;  /* 0x7ff0000007057812 */ /* 0x000fc800078ec0ff */
[----:B------:R-:W-:Y:S01]  /*0880*/  ISETP.GE.U32.AND P0, PT, R5, 0x40100000, PT ;  /* 0x401000000500780c */ /* 0x000fe20003f06070 */
[----:B------:R-:W-:Y:S01]  /*0890*/  IMAD.MOV.U32 R18, RZ, RZ, R5 ;  /* 0x000000ffff127224 */ /* 0x000fe200078e0005 */
[----:B------:R-:W-:Y:S02]  /*08a0*/  IADD3 R20, PT, PT, R19, -0x1, RZ ;  /* 0xffffffff13147810 */ /* 0x000fe40007ffe0ff */
[----:B------:R-:W-:Y:S01]  /*08b0*/  SEL R13, R13, 0x63400000, !P0 ;  /* 0x634000000d0d7807 */ /* 0x000fe20004000000 */
[----:B0-----:R-:W-:-:S08]  /*08c0*/  DFMA R10, R8, -R2, 1 ;  /* 0x3ff00000080a742b */ /* 0x001fd00000000802 */
[----:B------:R-:W-:-:S08]  /*08d0*/  DFMA R10, R10, R10, R10 ;  /* 0x0000000a0a0a722b */ /* 0x000fd0000000000a */
[----:B------:R-:W-:Y:S01]  /*08e0*/  DFMA R14, R8, R10, R8 ;  /* 0x0000000a080e722b */ /* 0x000fe20000000008 */
[C-C-:B------:R-:W-:Y:S01]  /*08f0*/  @!P1 LOP3.LUT R10, R13.reuse, 0x80000000, R7.reuse, 0xf8, !PT ;  /* 0x800000000d0a9812 */ /* 0x140fe200078ef807 */
[----:B------:R-:W-:Y:S01]  /*0900*/  IMAD.MOV.U32 R8, RZ, RZ, R6 ;  /* 0x000000ffff087224 */ /* 0x000fe200078e0006 */
[----:B------:R-:W-:Y:S02]  /*0910*/  LOP3.LUT R9, R13, 0x800fffff, R7, 0xf8, !PT ;  /* 0x800fffff0d097812 */ /* 0x000fe400078ef807 */
[----:B------:R-:W-:Y:S01]  /*0920*/  @!P1 LOP3.LUT R11, R10, 0x100000, RZ, 0xfc, !PT ;  /* 0x001000000a0b9812 */ /* 0x000fe200078efcff */
[----:B------:R-:W-:Y:S02]  /*0930*/  @!P1 IMAD.MOV.U32 R10, RZ, RZ, RZ ;  /* 0x000000ffff0a9224 */ /* 0x000fe400078e00ff */
[----:B------:R-:W-:-:S04]  /*0940*/  DFMA R16, R14, -R2, 1 ;  /* 0x3ff000000e10742b */ /* 0x000fc80000000802 */
[----:B------:R-:W-:-:S04]  /*0950*/  @!P1 DFMA R8, R8, 2, -R10 ;  /* 0x400000000808982b */ /* 0x000fc8000000080a */
[----:B------:R-:W-:-:S06]  /*0960*/  DFMA R16, R14, R16, R14 ;  /* 0x000000100e10722b */ /* 0x000fcc000000000e */
[----:B------:R-:W-:Y:S02]  /*0970*/  @!P1 LOP3.LUT R18, R9, 0x7ff00000, RZ, 0xc0, !PT ;  /* 0x7ff0000009129812 */ /* 0x000fe400078ec0ff */
[----:B------:R-:W-:-:S03]  /*0980*/  DMUL R10, R16, R8 ;  /* 0x00000008100a7228 */ /* 0x000fc60000000000 */
[----:B------:R-:W-:-:S05]  /*0990*/  VIADD R12, R18, 0xffffffff ;  /* 0xffffffff120c7836 */ /* 0x000fca0000000000 */
[----:B------:R-:W-:Y:S01]  /*09a0*/  DFMA R14, R10, -R2, R8 ;  /* 0x800000020a0e722b */ /* 0x000fe20000000008 */
[----:B------:R-:W-:-:S04]  /*09b0*/  ISETP.GT.U32.AND P0, PT, R12, 0x7feffffe, PT ;  /* 0x7feffffe0c00780c */ /* 0x000fc80003f04070 */
[----:B------:R-:W-:-:S03]  /*09c0*/  ISETP.GT.U32.OR P0, PT, R20, 0x7feffffe, P0 ;  /* 0x7feffffe1400780c */ /* 0x000fc60000704470 */
[----:B------:R-:W-:-:S10]  /*09d0*/  DFMA R10, R16, R14, R10 ;  /* 0x0000000e100a722b */ /* 0x000fd4000000000a */
[----:B------:R-:W-:Y:S05]  /*09e0*/  @P0 BRA `(.L_x_8) ;  /* 0x0000000000680947 */ /* 0x000fea0003800000 */
[----:B------:R-:W-:-:S05]  /*09f0*/  IMAD.MOV.U32 R6, RZ, RZ, 0x40100000 ;  /* 0x40100000ff067424 */ /* 0x000fca00078e00ff */
[----:B------:R-:W-:-:S04]  /*0a00*/  VIADDMNMX R5, R5, -R6, 0xb9600000, !PT ;  /* 0xb960000005057446 */ /* 0x000fc80007800906 */
[----:B------:R-:W-:-:S05]  /*0a10*/  VIMNMX R6, PT, PT, R5, 0x46a00000, PT ;  /* 0x46a0000005067848 */ /* 0x000fca0003fe0100 */
[----:B------:R-:W-:Y:S02]  /*0a20*/  IMAD.IADD R14, R6, 0x1, -R13 ;  /* 0x00000001060e7824 */ /* 0x000fe400078e0a0d */
[----:B------:R-:W-:Y:S02]  /*0a30*/  IMAD.MOV.U32 R6, RZ, RZ, RZ ;  /* 0x000000ffff067224 */ /* 0x000fe400078e00ff */
[----:B------:R-:W-:-:S06]  /*0a40*/  VIADD R7, R14, 0x7fe00000 ;  /* 0x7fe000000e077836 */ /* 0x000fcc0000000000 */
[----:B------:R-:W-:-:S10]  /*0a50*/  DMUL R12, R10, R6 ;  /* 0x000000060a0c7228 */ /* 0x000fd40000000000 */
[----:B------:R-:W-:-:S13]  /*0a60*/  FSETP.GTU.AND P0, PT, |R13|, 1.469367938527859385e-39, PT ;  /* 0x001000000d00780b */ /* 0x000fda0003f0c200 */
[----:B------:R-:W-:Y:S05]  /*0a70*/  @P0 BRA `(.L_x_9) ;  /* 0x0000000000880947 */ /* 0x000fea0003800000 */
[----:B------:R-:W-:Y:S01]  /*0a80*/  DFMA R2, R10, -R2, R8 ;  /* 0x800000020a02722b */ /* 0x000fe20000000008 */
[----:B------:R-:W-:-:S09]  /*0a90*/  IMAD.MOV.U32 R6, RZ, RZ, RZ ;  /* 0x000000ffff067224 */ /* 0x000fd200078e00ff */
[C---:B------:R-:W-:Y:S02]  /*0aa0*/  FSETP.NEU.AND P0, PT, R3.reuse, RZ, PT ;  /* 0x000000ff0300720b */ /* 0x040fe40003f0d000 */
[----:B------:R-:W-:-:S04]  /*0ab0*/  LOP3.LUT R2, R3, 0x401921fb, RZ, 0x3c, !PT ;  /* 0x401921fb03027812 */ /* 0x000fc800078e3cff */
[----:B------:R-:W-:-:S04]  /*0ac0*/  LOP3.LUT R5, R2, 0x80000000, RZ, 0xc0, !PT ;  /* 0x8000000002057812 */ /* 0x000fc800078ec0ff */
[----:B------:R-:W-:-:S03]  /*0ad0*/  LOP3.LUT R7, R5, R7, RZ, 0xfc, !PT ;  /* 0x0000000705077212 */ /* 0x000fc600078efcff */
[----:B------:R-:W-:Y:S05]  /*0ae0*/  @!P0 BRA `(.L_x_9) ;  /* 0x00000000006c8947 */ /* 0x000fea0003800000 */
[----:B------:R-:W-:Y:S01]  /*0af0*/  IMAD.MOV R3, RZ, RZ, -R14 ;  /* 0x000000ffff037224 */ /* 0x000fe200078e0a0e */
[----:B------:R-:W-:Y:S01]  /*0b00*/  DMUL.RP R6, R10, R6 ;  /* 0x000000060a067228 */ /* 0x000fe20000008000 */
[----:B------:R-:W-:-:S06]  /*0b10*/  IMAD.MOV.U32 R2, RZ, RZ, RZ ;  /* 0x000000ffff027224 */ /* 0x000fcc00078e00ff */
[----:B------:R-:W-:-:S03]  /*0b20*/  DFMA R2, R12, -R2, R10 ;  /* 0x800000020c02722b */ /* 0x000fc6000000000a */
[----:B------:R-:W-:-:S03]  /*0b30*/  LOP3.LUT R5, R7, R5, RZ, 0x3c, !PT ;  /* 0x0000000507057212 */ /* 0x000fc600078e3cff */
[----:B------:R-:W-:-:S04]  /*0b40*/  IADD3 R2, PT, PT, -R14, -0x43300000, RZ ;  /* 0xbcd000000e027810 */ /* 0x000fc80007ffe1ff */
[----:B------:R-:W-:-:S04]  /*0b50*/  FSETP.NEU.AND P0, PT, |R3|, R2, PT ;  /* 0x000000020300720b */ /* 0x000fc80003f0d200 */
[----:B------:R-:W-:Y:S02]  /*0b60*/  FSEL R12, R6, R12, !P0 ;  /* 0x0000000c060c7208 */ /* 0x000fe40004000000 */
[----:B------:R-:W-:Y:S01]  /*0b70*/  FSEL R13, R5, R13, !P0 ;  /* 0x0000000d050d7208 */ /* 0x000fe20004000000 */
[----:B------:R-:W-:Y:S06]  /*0b80*/  BRA `(.L_x_9) ;  /* 0x0000000000447947 */ /* 0x000fec0003800000 */
.L_x_8:
[----:B------:R-:W-:-:S14]  /*0b90*/  DSETP.NAN.AND P0, PT, R6, R6, PT ;  /* 0x000000060600722a */ /* 0x000fdc0003f08000 */
[----:B------:R-:W-:Y:S05]  /*0ba0*/  @P0 BRA `(.L_x_10) ;  /* 0x0000000000340947 */ /* 0x000fea0003800000 */
[----:B------:R-:W-:Y:S01]  /*0bb0*/  ISETP.NE.AND P0, PT, R18, R19, PT ;  /* 0x000000131200720c */ /* 0x000fe20003f05270 */
[----:B------:R-:W-:Y:S02]  /*0bc0*/  IMAD.MOV.U32 R12, RZ, RZ, 0x0 ;  /* 0x00000000ff0c7424 */ /* 0x000fe400078e00ff */
[----:B------:R-:W-:-:S10]  /*0bd0*/  IMAD.MOV.U32 R13, RZ, RZ, -0x80000 ;  /* 0xfff80000ff0d7424 */ /* 0x000fd400078e00ff */
[----:B------:R-:W-:Y:S05]  /*0be0*/  @!P0 BRA `(.L_x_9) ;  /* 0x00000000002c8947 */ /* 0x000fea0003800000 */
[----:B------:R-:W-:Y:S02]  /*0bf0*/  ISETP.NE.AND P0, PT, R18, 0x7ff00000, PT ;  /* 0x7ff000001200780c */ /* 0x000fe40003f05270 */
[----:B------:R-:W-:Y:S02]  /*0c00*/  LOP3.LUT R6, R7, 0x401921fb, RZ, 0x3c, !PT ;  /* 0x401921fb07067812 */ /* 0x000fe400078e3cff */
[----:B------:R-:W-:Y:S02]  /*0c10*/  ISETP.EQ.OR P0, PT, R19, RZ, !P0 ;  /* 0x000000ff1300720c */ /* 0x000fe40004702670 */
[----:B------:R-:W-:-:S11]  /*0c20*/  LOP3.LUT R13, R6, 0x80000000, RZ, 0xc0, !PT ;  /* 0x80000000060d7812 */ /* 0x000fd600078ec0ff */
[----:B------:R-:W-:Y:S02]  /*0c30*/  @P0 LOP3.LUT R2, R13, 0x7ff00000, RZ, 0xfc, !PT ;  /* 0x7ff000000d020812 */ /* 0x000fe400078efcff */
[----:B------:R-:W-:Y:S01]  /*0c40*/  @!P0 MOV R12, RZ ;  /* 0x000000ff000c8202 */ /* 0x000fe20000000f00 */
[----:B------:R-:W-:Y:S02]  /*0c50*/  @P0 IMAD.MOV.U32 R12, RZ, RZ, RZ ;  /* 0x000000ffff0c0224 */ /* 0x000fe400078e00ff */
[----:B------:R-:W-:Y:S01]  /*0c60*/  @P0 IMAD.MOV.U32 R13, RZ, RZ, R2 ;  /* 0x000000ffff0d0224 */ /* 0x000fe200078e0002 */
[----:B------:R-:W-:Y:S06]  /*0c70*/  BRA `(.L_x_9) ;  /* 0x0000000000087947 */ /* 0x000fec0003800000 */
.L_x_10:
[----:B------:R-:W-:Y:S01]  /*0c80*/  LOP3.LUT R13, R7, 0x80000, RZ, 0xfc, !PT ;  /* 0x00080000070d7812 */ /* 0x000fe200078efcff */
[----:B------:R-:W-:-:S07]  /*0c90*/  IMAD.MOV.U32 R12, RZ, RZ, R6 ;  /* 0x000000ffff0c7224 */ /* 0x000fce00078e0006 */
.L_x_9:
[----:B------:R-:W-:Y:S05]  /*0ca0*/  BSYNC.RECONVERGENT B1 ;  /* 0x0000000000017941 */ /* 0x000fea0003800200 */
.L_x_7:
[----:B------:R-:W-:Y:S02]  /*0cb0*/  IMAD.MOV.U32 R2, RZ, RZ, R0 ;  /* 0x000000ffff027224 */ /* 0x000fe400078e0000 */
[----:B------:R-:W-:-:S04]  /*0cc0*/  IMAD.MOV.U32 R3, RZ, RZ, 0x0 ;  /* 0x00000000ff037424 */ /* 0x000fc800078e00ff */
[----:B------:R-:W-:Y:S05]  /*0cd0*/  RET.REL.NODEC R2 `(_Z18calculate_atan2_cuPsS_S_S_S_S_i) ;  /* 0xfffffff002c87950 */ /* 0x000fea0003c3ffff */
        .weak           $__internal_1_$__cuda_sm20_sqrt_rn_f32_slowpath
        .type           $__internal_1_$__cuda_sm20_sqrt_rn_f32_slowpath,@function
        .size           $__internal_1_$__cuda_sm20_sqrt_rn_f32_slowpath,($__internal_2_$__cuda_sm3x_div_rn_noftz_f32_slowpath - $__internal_1_$__cuda_sm20_sqrt_rn_f32_slowpath)
$__internal_1_$__cuda_sm20_sqrt_rn_f32_slowpath:
[----:B------:R-:W-:-:S13]  /*0ce0*/  LOP3.LUT P0, RZ, R0, 0x7fffffff, RZ, 0xc0, !PT ;  /* 0x7fffffff00ff7812 */ /* 0x000fda000780c0ff */
[----:B------:R-:W-:Y:S01]  /*0cf0*/  @!P0 IMAD.MOV.U32 R5, RZ, RZ, R0 ;  /* 0x000000ffff058224 */ /* 0x000fe200078e0000 */
[----:B------:R-:W-:Y:S06]  /*0d00*/  @!P0 BRA `(.L_x_11) ;  /* 0x0000000000408947 */ /* 0x000fec0003800000 */
[----:B------:R-:W-:-:S13]  /*0d10*/  FSETP.GEU.FTZ.AND P0, PT, R0, RZ, PT ;  /* 0x000000ff0000720b */ /* 0x000fda0003f1e000 */
[----:B------:R-:W-:Y:S01]  /*0d20*/  @!P0 IMAD.MOV.U32 R5, RZ, RZ, 0x7fffffff ;  /* 0x7fffffffff058424 */ /* 0x000fe200078e00ff */
[----:B------:R-:W-:Y:S06]  /*0d30*/  @!P0 BRA `(.L_x_11) ;  /* 0x0000000000348947 */ /* 0x000fec0003800000 */
[----:B------:R-:W-:-:S13]  /*0d40*/  FSETP.GTU.FTZ.AND P0, PT, |R0|, +INF , PT ;  /* 0x7f8000000000780b */ /* 0x000fda0003f1c200 */
[----:B------:R-:W-:Y:S01]  /*0d50*/  @P0 FADD.FTZ R5, R0, 1 ;  /* 0x3f80000000050421 */ /* 0x000fe20000010000 */
[----:B------:R-:W-:Y:S06]  /*0d60*/  @P0 BRA `(.L_x_11) ;  /* 0x0000000000280947 */ /* 0x000fec0003800000 */
[----:B------:R-:W-:-:S13]  /*0d70*/  FSETP.NEU.FTZ.AND P0, PT, |R0|, +INF , PT ;  /* 0x7f8000000000780b */ /* 0x000fda0003f1d200 */
[----:B------:R-:W-:-:S04]  /*0d80*/  @P0 FFMA R6, R0, 1.84467440737095516160e+19, RZ ;  /* 0x5f80000000060823 */ /* 0x000fc800000000ff */
[----:B------:R-:W0:Y:S02]  /*0d90*/  @P0 MUFU.RSQ R5, R6 ;  /* 0x0000000600050308 */ /* 0x000e240000001400 */
[----:B0-----:R-:W-:Y:S01]  /*0da0*/  @P0 FMUL.FTZ R7, R6, R5 ;  /* 0x0000000506070220 */ /* 0x001fe20000410000 */
[----:B------:R-:W-:Y:S01]  /*0db0*/  @P0 FMUL.FTZ R9, R5, 0.5 ;  /* 0x3f00000005090820 */ /* 0x000fe20000410000 */
[----:B------:R-:W-:Y:S02]  /*0dc0*/  @!P0 IMAD.MOV.U32 R5, RZ, RZ, R0 ;  /* 0x000000ffff058224 */ /* 0x000fe400078e0000 */
[----:B------:R-:W-:-:S04]  /*0dd0*/  @P0 FADD.FTZ R8, -R7, -RZ ;  /* 0x800000ff07080221 */ /* 0x000fc80000010100 */
[----:B------:R-:W-:-:S04]  /*0de0*/  @P0 FFMA R8, R7, R8, R6 ;  /* 0x0000000807080223 */ /* 0x000fc80000000006 */
[----:B------:R-:W-:-:S04]  /*0df0*/  @P0 FFMA R8, R8, R9, R7 ;  /* 0x0000000908080223 */ /* 0x000fc80000000007 */
[----:B------:R-:W-:-:S07]  /*0e00*/  @P0 FMUL.FTZ R5, R8, 2.3283064365386962891e-10 ;  /* 0x2f80000008050820 */ /* 0x000fce0000410000 */
.L_x_11:
[----:B------:R-:W-:Y:S02]  /*0e10*/  HFMA2 R7, -RZ, RZ, 0, 0 ;  /* 0x00000000ff077431 */ /* 0x000fe400000001ff */
[----:B------:R-:W-:-:S04]  /*0e20*/  IMAD.MOV.U32 R6, RZ, RZ, R10 ;  /* 0x000000ffff067224 */ /* 0x000fc800078e000a */
[----:B------:R-:W-:Y:S05]  /*0e30*/  RET.REL.NODEC R6 `(_Z18calculate_atan2_cuPsS_S_S_S_S_i) ;  /* 0xfffffff006707950 */ /* 0x000fea0003c3ffff */
        .weak           $__internal_2_$__cuda_sm3x_div_rn_noftz_f32_slowpath
        .type           $__internal_2_$__cuda_sm3x_div_rn_noftz_f32_slowpath,@function
        .size           $__internal_2_$__cuda_sm3x_div_rn_noftz_f32_slowpath,(.L_x_26 - $__internal_2_$__cuda_sm3x_div_rn_noftz_f32_slowpath)
$__internal_2_$__cuda_sm3x_div_rn_noftz_f32_slowpath:
[----:B------:R-:W-:Y:S01]  /*0e40*/  SHF.R.U32.HI R5, RZ, 0x17, R9 ;  /* 0x00000017ff057819 */ /* 0x000fe20000011609 */
[----:B------:R-:W-:Y:S01]  /*0e50*/  BSSY.RECONVERGENT B1, `(.L_x_12) ;  /* 0x0000063000017945 */ /* 0x000fe20003800200 */
[----:B------:R-:W-:Y:S02]  /*0e60*/  SHF.R.U32.HI R0, RZ, 0x17, R3 ;  /* 0x00000017ff007819 */ /* 0x000fe40000011603 */
[----:B------:R-:W-:Y:S02]  /*0e70*/  LOP3.LUT R6, R5, 0xff, RZ, 0xc0, !PT ;  /* 0x000000ff05067812 */ /* 0x000fe400078ec0ff */
[----:B------:R-:W-:-:S03]  /*0e80*/  LOP3.LUT R5, R0, 0xff, RZ, 0xc0, !PT ;  /* 0x000000ff00057812 */ /* 0x000fc600078ec0ff */
[----:B------:R-:W-:Y:S02]  /*0e90*/  VIADD R10, R6, 0xffffffff ;  /* 0xffffffff060a7836 */ /* 0x000fe40000000000 */
[----:B------:R-:W-:-:S03]  /*0ea0*/  VIADD R8, R5, 0xffffffff ;  /* 0xffffffff05087836 */ /* 0x000fc60000000000 */
[----:B------:R-:W-:-:S04]  /*0eb0*/  ISETP.GT.U32.AND P0, PT, R10, 0xfd, PT ;  /* 0x000000fd0a00780c */ /* 0x000fc80003f04070 */
[----:B------:R-:W-:-:S13]  /*0ec0*/  ISETP.GT.U32.OR P0, PT, R8, 0xfd, P0 ;  /* 0x000000fd0800780c */ /* 0x000fda0000704470 */
[----:B------:R-:W-:Y:S01]  /*0ed0*/  @!P0 IMAD.MOV.U32 R7, RZ, RZ, RZ ;  /* 0x000000ffff078224 */ /* 0x000fe200078e00ff */
[----:B------:R-:W-:Y:S06]  /*0ee0*/  @!P0 BRA `(.L_x_13) ;  /* 0x0000000000608947 */ /* 0x000fec0003800000 */
[----:B------:R-:W-:Y:S01]  /*0ef0*/  FSETP.GTU.FTZ.AND P0, PT, |R3|, +INF , PT ;  /* 0x7f8000000300780b */ /* 0x000fe20003f1c200 */
[----:B------:R-:W-:Y:S01]  /*0f00*/  IMAD.MOV.U32 R0, RZ, RZ, R9 ;  /* 0x000000ffff007224 */ /* 0x000fe200078e0009 */
[----:B------:R-:W-:-:S04]  /*0f10*/  FSETP.GTU.FTZ.AND P1, PT, |R9|, +INF , PT ;  /* 0x7f8000000900780b */ /* 0x000fc80003f3c200 */
[----:B------:R-:W-:-:S13]  /*0f20*/  PLOP3.LUT P0, PT, P0, P1, PT, 0xf8, 0x8f ;  /* 0x00000000008f781c */ /* 0x000fda0000703f70 */
[----:B------:R-:W-:Y:S05]  /*0f30*/  @P0 BRA `(.L_x_14) ;  /* 0x00000004004c0947 */ /* 0x000fea0003800000 */
[----:B------:R-:W-:-:S13]  /*0f40*/  LOP3.LUT P0, RZ, R9, 0x7fffffff, R3, 0xc8, !PT ;  /* 0x7fffffff09ff7812 */ /* 0x000fda000780c803 */
[----:B------:R-:W-:Y:S05]  /*0f50*/  @!P0 BRA `(.L_x_15) ;  /* 0x00000004003c8947 */ /* 0x000fea0003800000 */
[C---:B------:R-:W-:Y:S02]  /*0f60*/  FSETP.NEU.FTZ.AND P2, PT, |R3|.reuse, +INF , PT ;  /* 0x7f8000000300780b */ /* 0x040fe40003f5d200 */
[----:B------:R-:W-:Y:S02]  /*0f70*/  FSETP.NEU.FTZ.AND P1, PT, |R0|, +INF , PT ;  /* 0x7f8000000000780b */ /* 0x000fe40003f3d200 */
[----:B------:R-:W-:-:S11]  /*0f80*/  FSETP.NEU.FTZ.AND P0, PT, |R3|, +INF , PT ;  /* 0x7f8000000300780b */ /* 0x000fd60003f1d200 */
[----:B------:R-:W-:Y:S05]  /*0f90*/  @!P1 BRA !P2, `(.L_x_15) ;  /* 0x00000004002c9947 */ /* 0x000fea0005000000 */
[----:B------:R-:W-:-:S04]  /*0fa0*/  LOP3.LUT P2, RZ, R3, 0x7fffffff, RZ, 0xc0, !PT ;  /* 0x7fffffff03ff7812 */ /* 0x000fc8000784c0ff */
[----:B------:R-:W-:-:S13]  /*0fb0*/  PLOP3.LUT P1, PT, P1, P2, PT, 0x2f, 0xf2 ;  /* 0x0000000000f2781c */ /* 0x000fda0000f24577 */
[----:B------:R-:W-:Y:S05]  /*0fc0*/  @P1 BRA `(.L_x_16) ;  /* 0x0000000400181947 */ /* 0x000fea0003800000 */
[----:B------:R-:W-:-:S04]  /*0fd0*/  LOP3.LUT P1, RZ, R9, 0x7fffffff, RZ, 0xc0, !PT ;  /* 0x7fffffff09ff7812 */ /* 0x000fc8000782c0ff */
[----:B------:R-:W-:-:S13]  /*0fe0*/  PLOP3.LUT P0, PT, P0, P1, PT, 0x2f, 0xf2 ;  /* 0x0000000000f2781c */ /* 0x000fda0000702577 */
[----:B------:R-:W-:Y:S05]  /*0ff0*/  @P0 BRA `(.L_x_17) ;  /* 0x0000000400000947 */ /* 0x000fea0003800000 */
[----:B------:R-:W-:Y:S02]  /*1000*/  ISETP.GE.AND P0, PT, R8, RZ, PT ;  /* 0x000000ff0800720c */ /* 0x000fe40003f06270 */
[----:B------:R-:W-:-:S11]  /*1010*/  ISETP.GE.AND P1, PT, R10, RZ, PT ;  /* 0x000000ff0a00720c */ /* 0x000fd60003f26270 */
[----:B------:R-:W-:Y:S02]  /*1020*/  @P0 IMAD.MOV.U32 R7, RZ, RZ, RZ ;  /* 0x000000ffff070224 */ /* 0x000fe400078e00ff */
[----:B------:R-:W-:Y:S01]  /*1030*/  @!P0 FFMA R3, R3, 1.84467440737095516160e+19, RZ ;  /* 0x5f80000003038823 */ /* 0x000fe200000000ff */
[----:B------:R-:W-:Y:S02]  /*1040*/  @!P0 IMAD.MOV.U32 R7, RZ, RZ, -0x40 ;  /* 0xffffffc0ff078424 */ /* 0x000fe400078e00ff */
[----:B------:R-:W-:Y:S02]  /*1050*/  @!P1 FFMA R9, R0, 1.84467440737095516160e+19, RZ ;  /* 0x5f80000000099823 */ /* 0x000fe400000000ff */
[----:B------:R-:W-:-:S07]  /*1060*/  @!P1 VIADD R7, R7, 0x40 ;  /* 0x0000004007079836 */ /* 0x000fce0000000000 */
.L_x_13:
[----:B------:R-:W-:Y:S01]  /*1070*/  LEA R0, R6, 0xc0800000, 0x17 ;  /* 0xc080000006007811 */ /* 0x000fe200078eb8ff */
[----:B------:R-:W-:Y:S01]  /*1080*/  VIADD R5, R5, 0xffffff81 ;  /* 0xffffff8105057836 */ /* 0x000fe20000000000 */
[----:B------:R-:W-:Y:S03]  /*1090*/  BSSY.RECONVERGENT B2, `(.L_x_18) ;  /* 0x0000035000027945 */ /* 0x000fe60003800200 */
[----:B------:R-:W-:Y:S01]  /*10a0*/  IMAD.IADD R9, R9, 0x1, -R0 ;  /* 0x0000000109097824 */ /* 0x000fe200078e0a00 */
[C---:B------:R-:W-:Y:S01]  /*10b0*/  IADD3 R6, PT, PT, R5.reuse, 0x7f, -R6 ;  /* 0x0000007f05067810 */ /* 0x040fe20007ffe806 */
[----:B------:R-:W-:Y:S02]  /*10c0*/  IMAD R0, R5, -0x800000, R3 ;  /* 0xff80000005007824 */ /* 0x000fe400078e0203 */
[----:B------:R-:W0:Y:S01]  /*10d0*/  MUFU.RCP R8, R9 ;  /* 0x0000000900087308 */ /* 0x000e220000001000 */
[----:B------:R-:W-:Y:S01]  /*10e0*/  FADD.FTZ R11, -R9, -RZ ;  /* 0x800000ff090b7221 */ /* 0x000fe20000010100 */
[----:B------:R-:W-:-:S03]  /*10f0*/  IADD3 R6, PT, PT, R6, R7, RZ ;  /* 0x0000000706067210 */ /* 0x000fc60007ffe0ff */
[----:B0-----:R-:W-:-:S04]  /*1100*/  FFMA R13, R8, R11, 1 ;  /* 0x3f800000080d7423 */ /* 0x001fc8000000000b */
[----:B------:R-:W-:-:S04]  /*1110*/  FFMA R10, R8, R13, R8 ;  /* 0x0000000d080a7223 */ /* 0x000fc80000000008 */
[----:B------:R-:W-:-:S04]  /*1120*/  FFMA R3, R0, R10, RZ ;  /* 0x0000000a00037223 */ /* 0x000fc800000000ff */
[----:B------:R-:W-:-:S04]  /*1130*/  FFMA R8, R11, R3, R0 ;  /* 0x000000030b087223 */ /* 0x000fc80000000000 */
[----:B------:R-:W-:-:S04]  /*1140*/  FFMA R13, R10, R8, R3 ;  /* 0x000000080a0d7223 */ /* 0x000fc80000000003 */
[----:B------:R-:W-:-:S04]  /*1150*/  FFMA R8, R11, R13, R0 ;  /* 0x0000000d0b087223 */ /* 0x000fc80000000000 */
[----:B------:R-:W-:-:S05]  /*1160*/  FFMA R0, R10, R8, R13 ;  /* 0x000000080a007223 */ /* 0x000fca000000000d */
[----:B------:R-:W-:-:S04]  /*1170*/  SHF.R.U32.HI R3, RZ, 0x17, R0 ;  /* 0x00000017ff037819 */ /* 0x000fc80000011600 */
[----:B------:R-:W-:-:S05]  /*1180*/  LOP3.LUT R3, R3, 0xff, RZ, 0xc0, !PT ;  /* 0x000000ff03037812 */ /* 0x000fca00078ec0ff */
[----:B------:R-:W-:-:S04]  /*1190*/  IMAD.IADD R7, R3, 0x1, R6 ;  /* 0x0000000103077824 */ /* 0x000fc800078e0206 */
[----:B------:R-:W-:-:S05]  /*11a0*/  VIADD R3, R7, 0xffffffff ;  /* 0xffffffff07037836 */ /* 0x000fca0000000000 */
[----:B------:R-:W-:-:S13]  /*11b0*/  ISETP.GE.U32.AND P0, PT, R3, 0xfe, PT ;  /* 0x000000fe0300780c */ /* 0x000fda0003f06070 */
[----:B------:R-:W-:Y:S05]  /*11c0*/  @!P0 BRA `(.L_x_19) ;  /* 0x0000000000808947 */ /* 0x000fea0003800000 */
[----:B------:R-:W-:-:S13]  /*11d0*/  ISETP.GT.AND P0, PT, R7, 0xfe, PT ;  /* 0x000000fe0700780c */ /* 0x000fda0003f04270 */
[----:B------:R-:W-:Y:S05]  /*11e0*/  @P0 BRA `(.L_x_20) ;  /* 0x00000000006c0947 */ /* 0x000fea0003800000 */
[----:B------:R-:W-:-:S13]  /*11f0*/  ISETP.GE.AND P0, PT, R7, 0x1, PT ;  /* 0x000000010700780c */ /* 0x000fda0003f06270 */
[----:B------:R-:W-:Y:S05]  /*1200*/  @P0 BRA `(.L_x_21) ;  /* 0x0000000000740947 */ /* 0x000fea0003800000 */
[----:B------:R-:W-:Y:S02]  /*1210*/  ISETP.GE.AND P0, PT, R7, -0x18, PT ;  /* 0xffffffe80700780c */ /* 0x000fe40003f06270 */
[----:B------:R-:W-:-:S11]  /*1220*/  LOP3.LUT R0, R0, 0x80000000, RZ, 0xc0, !PT ;  /* 0x8000000000007812 */ /* 0x000fd600078ec0ff */
[----:B------:R-:W-:Y:S05]  /*1230*/  @!P0 BRA `(.L_x_21) ;  /* 0x0000000000688947 */ /* 0x000fea0003800000 */
[CCC-:B------:R-:W-:Y:S01]  /*1240*/  FFMA.RZ R3, R10.reuse, R8.reuse, R13.reuse ;  /* 0x000000080a037223 */ /* 0x1c0fe2000000c00d */
[CCC-:B------:R-:W-:Y:S01]  /*1250*/  FFMA.RM R6, R10.reuse, R8.reuse, R13.reuse ;  /* 0x000000080a067223 */ /* 0x1c0fe2000000400d */
[C---:B------:R-:W-:Y:S02]  /*1260*/  ISETP.NE.AND P2, PT, R7.reuse, RZ, PT ;  /* 0x000000ff0700720c */ /* 0x040fe40003f45270 */
[----:B------:R-:W-:Y:S02]  /*1270*/  ISETP.NE.AND P1, PT, R7, RZ, PT ;  /* 0x000000ff0700720c */ /* 0x000fe40003f25270 */
[----:B------:R-:W-:Y:S01]  /*1280*/  LOP3.LUT R5, R3, 0x7fffff, RZ, 0xc0, !PT ;  /* 0x007fffff03057812 */ /* 0x000fe200078ec0ff */
[----:B------:R-:W-:Y:S01]  /*1290*/  FFMA.RP R3, R10, R8, R13 ;  /* 0x000000080a037223 */ /* 0x000fe2000000800d */
[----:B------:R-:W-:Y:S02]  /*12a0*/  VIADD R8, R7, 0x20 ;  /* 0x0000002007087836 */ /* 0x000fe40000000000 */
[----:B------:R-:W-:Y:S01]  /*12b0*/  LOP3.LUT R5, R5, 0x800000, RZ, 0xfc, !PT ;  /* 0x0080000005057812 */ /* 0x000fe200078efcff */
[----:B------:R-:W-:Y:S01]  /*12c0*/  IMAD.MOV R7, RZ, RZ, -R7 ;  /* 0x000000ffff077224 */ /* 0x000fe200078e0a07 */
[----:B------:R-:W-:-:S02]  /*12d0*/  FSETP.NEU.FTZ.AND P0, PT, R3, R6, PT ;  /* 0x000000060300720b */ /* 0x000fc40003f1d000 */
[----:B------:R-:W-:Y:S02]  /*12e0*/  SHF.L.U32 R8, R5, R8, RZ ;  /* 0x0000000805087219 */ /* 0x000fe400000006ff */
[----:B------:R-:W-:Y:S02]  /*12f0*/  SEL R6, R7, RZ, P2 ;  /* 0x000000ff07067207 */ /* 0x000fe40001000000 */
[----:B------:R-:W-:Y:S02]  /*1300*/  ISETP.NE.AND P1, PT, R8, RZ, P1 ;  /* 0x000000ff0800720c */ /* 0x000fe40000f25270 */
[----:B------:R-:W-:Y:S02]  /*1310*/  SHF.R.U32.HI R6, RZ, R6, R5 ;  /* 0x00000006ff067219 */ /* 0x000fe40000011605 */
[----:B------:R-:W-:Y:S02]  /*1320*/  PLOP3.LUT P0, PT, P0, P1, PT, 0xf8, 0x8f ;  /* 0x00000000008f781c */ /* 0x000fe40000703f70 */
[----:B------:R-:W-:-:S02]  /*1330*/  SHF.R.U32.HI R8, RZ, 0x1, R6 ;  /* 0x00000001ff087819 */ /* 0x000fc40000011606 */
[----:B------:R-:W-:-:S04]  /*1340*/  SEL R3, RZ, 0x1, !P0 ;  /* 0x00000001ff037807 */ /* 0x000fc80004000000 */
[----:B------:R-:W-:-:S04]  /*1350*/  LOP3.LUT R3, R3, 0x1, R8, 0xf8, !PT ;  /* 0x0000000103037812 */ /* 0x000fc800078ef808 */
[----:B------:R-:W-:-:S05]  /*1360*/  LOP3.LUT R3, R3, R6, RZ, 0xc0, !PT ;  /* 0x0000000603037212 */ /* 0x000fca00078ec0ff */
[----:B------:R-:W-:-:S05]  /*1370*/  IMAD.IADD R3, R8, 0x1, R3 ;  /* 0x0000000108037824 */ /* 0x000fca00078e0203 */
[----:B------:R-:W-:Y:S01]  /*1380*/  LOP3.LUT R0, R3, R0, RZ, 0xfc, !PT ;  /* 0x0000000003007212 */ /* 0x000fe200078efcff */
[----:B------:R-:W-:Y:S06]  /*1390*/  BRA `(.L_x_21) ;  /* 0x0000000000107947 */ /* 0x000fec0003800000 */
.L_x_20:
[----:B------:R-:W-:-:S04]  /*13a0*/  LOP3.LUT R0, R0, 0x80000000, RZ, 0xc0, !PT ;  /* 0x8000000000007812 */ /* 0x000fc800078ec0ff */
[----:B------:R-:W-:Y:S01]  /*13b0*/  LOP3.LUT R0, R0, 0x7f800000, RZ, 0xfc, !PT ;  /* 0x7f80000000007812 */ /* 0x000fe200078efcff */
[----:B------:R-:W-:Y:S06]  /*13c0*/  BRA `(.L_x_21) ;  /* 0x0000000000047947 */ /* 0x000fec0003800000 */
.L_x_19:
[----:B------:R-:W-:-:S07]  /*13d0*/  IMAD R0, R6, 0x800000, R0 ;  /* 0x0080000006007824 */ /* 0x000fce00078e0200 */
.L_x_21:
[----:B------:R-:W-:Y:S05]  /*13e0*/  BSYNC.RECONVERGENT B2 ;  /* 0x0000000000027941 */ /* 0x000fea0003800200 */
.L_x_18:
[----:B------:R-:W-:Y:S05]  /*13f0*/  BRA `(.L_x_22) ;  /* 0x0000000000207947 */ /* 0x000fea0003800000 */
.L_x_17:
[----:B------:R-:W-:-:S04]  /*1400*/  LOP3.LUT R0, R9, 0x80000000, R3, 0x48, !PT ;  /* 0x8000000009007812 */ /* 0x000fc800078e4803 */
[----:B------:R-:W-:Y:S01]  /*1410*/  LOP3.LUT R0, R0, 0x7f800000, RZ, 0xfc, !PT ;  /* 0x7f80000000007812 */ /* 0x000fe200078efcff */
[----:B------:R-:W-:Y:S06]  /*1420*/  BRA `(.L_x_22) ;  /* 0x0000000000147947 */ /* 0x000fec0003800000 */
.L_x_16:
[----:B------:R-:W-:Y:S01]  /*1430*/  LOP3.LUT R0, R9, 0x80000000, R3, 0x48, !PT ;  /* 0x8000000009007812 */ /* 0x000fe200078e4803 */
[----:B------:R-:W-:Y:S06]  /*1440*/  BRA `(.L_x_22) ;  /* 0x00000000000c7947 */ /* 0x000fec0003800000 */
.L_x_15:
[----:B------:R-:W0:Y:S01]  /*1450*/  MUFU.RSQ R0, -QNAN ;  /* 0xffc0000000007908 */ /* 0x000e220000001400 */
[----:B------:R-:W-:Y:S05]  /*1460*/  BRA `(.L_x_22) ;  /* 0x0000000000047947 */ /* 0x000fea0003800000 */
.L_x_14:
[----:B------:R-:W-:-:S07]  /*1470*/  FADD.FTZ R0, R3, R0 ;  /* 0x0000000003007221 */ /* 0x000fce0000010000 */
.L_x_22:
[----:B------:R-:W-:Y:S05]  /*1480*/  BSYNC.RECONVERGENT B1 ;  /* 0x0000000000017941 */ /* 0x000fea0003800200 */
.L_x_12:
[----:B------:R-:W-:-:S04]  /*1490*/  IMAD.MOV.U32 R3, RZ, RZ, 0x0 ;  /* 0x00000000ff037424 */ /* 0x000fc800078e00ff */
[----:B0-----:R-:W-:Y:S05]  /*14a0*/  RET.REL.NODEC R2 `(_Z18calculate_atan2_cuPsS_S_S_S_S_i) ;  /* 0xffffffe802d47950 */ /* 0x001fea0003c3ffff */
.L_x_23:
[----:B------:R-:W-:-:S00]  /*14b0*/  BRA `(.L_x_23) ;  /* 0xfffffffc00fc7947 */ /* 0x000fc0000383ffff */
[----:B------:R-:W-:-:S00]  /*14c0*/  NOP ;  /* 0x0000000000007918 */ /* 0x000fc00000000000 */
        /* <DEDUP_REMOVED lines=11> */
.L_x_26:


//--------------------- .nv.shared.reserved.0     --------------------------
	.section	.nv.shared.reserved.0,"aw",@nobits
	.weak		__nv_reservedSMEM_offset_0_alias
	.size		__nv_reservedSMEM_offset_0_alias, 0, 64
	.other		__nv_reservedSMEM_offset_0_alias,@"STO_CUDA_RESERVED_SHARED STV_DEFAULT"
__nv_reservedSMEM_offset_0_alias:
	.zero		0
	.zero		64


//--------------------- .nv.constant0._Z18calculate_atan2_cuPsS_S_S_S_S_i --------------------------
	.section	.nv.constant0._Z18calculate_atan2_cuPsS_S_S_S_S_i,"a",@progbits
	.sectionflags	@""
	.align	4
.nv.constant0._Z18calculate_atan2_cuPsS_S_S_S_S_i:
	.zero		948


//--------------------- SYMBOLS --------------------------

	.type		.nv.reservedSmem.offset0,@object
	.size		.nv.reservedSmem.offset0,0x4
